//
// Generated by NVIDIA NVVM Compiler
//
// Compiler Build ID: CL-36424714
// Cuda compilation tools, release 13.0, V13.0.88
// Based on NVVM 20.0.0
//

.version 9.0
.target sm_100
.address_size 64

	// .globl	_Z6smem_1Pj
// _ZZ6smem_1PjE4smem has been demoted
// _ZZ6smem_2PjE4smem has been demoted
// _ZZ6smem_3PjE4smem has been demoted
// _ZZ6smem_4PjE4smem has been demoted
// _ZZ6smem_5PjE4smem has been demoted
// _ZZ6smem_6PjE4smem has been demoted
// _ZZ6smem_7PjE4smem has been demoted
// _ZZ6smem_8PjE4smem has been demoted

.visible .entry _Z6smem_1Pj(
	.param .u64 .ptr .align 1 _Z6smem_1Pj_param_0
)
{
	.reg .pred 	%p<2>;
	.reg .b32 	%r<10>;
	.reg .b64 	%rd<5>;
	// demoted variable
	.shared .align 4 .b8 _ZZ6smem_1PjE4smem[512];
	ld.param.u64 	%rd1, [_Z6smem_1Pj_param_0];
	mov.u32 	%r1, %tid.x;
	shl.b32 	%r2, %r1, 2;
	mov.u32 	%r3, _ZZ6smem_1PjE4smem;
	add.s32 	%r4, %r3, %r2;
	st.shared.u32 	[%r4], %r1;
	st.shared.u32 	[%r4+128], %r1;
	st.shared.u32 	[%r4+256], %r1;
	st.shared.u32 	[%r4+384], %r1;
	bar.sync 	0;
	add.s32 	%r5, %r1, -15;
	setp.gt.u32 	%p1, %r5, 1;
	@%p1 bra 	$L__BB0_2;
	cvta.to.global.u64 	%rd2, %rd1;
	mul.wide.u32 	%rd3, %r1, 16;
	add.s64 	%rd4, %rd2, %rd3;
	ld.shared.v4.u32 	{%r6, %r7, %r8, %r9}, [_ZZ6smem_1PjE4smem+64];
	st.global.v4.u32 	[%rd4], {%r6, %r7, %r8, %r9};
$L__BB0_2:
	ret;

}
	// .globl	_Z6smem_2Pj
.visible .entry _Z6smem_2Pj(
	.param .u64 .ptr .align 1 _Z6smem_2Pj_param_0
)
{
	.reg .pred 	%p<3>;
	.reg .b32 	%r<9>;
	.reg .b64 	%rd<5>;
	// demoted variable
	.shared .align 4 .b8 _ZZ6smem_2PjE4smem[512];
	ld.param.u64 	%rd1, [_Z6smem_2Pj_param_0];
	mov.u32 	%r1, %tid.x;
	shl.b32 	%r2, %r1, 2;
	mov.u32 	%r3, _ZZ6smem_2PjE4smem;
	add.s32 	%r4, %r3, %r2;
	st.shared.u32 	[%r4], %r1;
	st.shared.u32 	[%r4+128], %r1;
	st.shared.u32 	[%r4+256], %r1;
	st.shared.u32 	[%r4+384], %r1;
	bar.sync 	0;
	setp.eq.s32 	%p1, %r1, 15;
	@%p1 bra 	$L__BB1_2;
	setp.ne.s32 	%p2, %r1, 0;
	@%p2 bra 	$L__BB1_3;
$L__BB1_2:
	cvta.to.global.u64 	%rd2, %rd1;
	mul.wide.u32 	%rd3, %r1, 16;
	add.s64 	%rd4, %rd2, %rd3;
	ld.shared.v4.u32 	{%r5, %r6, %r7, %r8}, [_ZZ6smem_2PjE4smem+64];
	st.global.v4.u32 	[%rd4], {%r5, %r6, %r7, %r8};
$L__BB1_3:
	ret;

}
	// .globl	_Z6smem_3Pj
.visible .entry _Z6smem_3Pj(
	.param .u64 .ptr .align 1 _Z6smem_3Pj_param_0
)
{
	.reg .b32 	%r<16>;
	.reg .b64 	%rd<5>;
	// demoted variable
	.shared .align 4 .b8 _ZZ6smem_3PjE4smem[512];
	ld.param.u64 	%rd1, [_Z6smem_3Pj_param_0];
	mov.u32 	%r1, %tid.x;
	shl.b32 	%r2, %r1, 2;
	mov.u32 	%r3, _ZZ6smem_3PjE4smem;
	add.s32 	%r4, %r3, %r2;
	st.shared.u32 	[%r4], %r1;
	st.shared.u32 	[%r4+128], %r1;
	st.shared.u32 	[%r4+256], %r1;
	st.shared.u32 	[%r4+384], %r1;
	cvta.to.global.u64 	%rd2, %rd1;
	bar.sync 	0;
	mul.wide.u32 	%rd3, %r1, 16;
	add.s64 	%rd4, %rd2, %rd3;
	shr.u32 	%r5, %r1, 2;
	and.b32  	%r6, %r5, 254;
	shr.u32 	%r7, %r1, 1;
	and.b32  	%r8, %r7, 1;
	or.b32  	%r9, %r6, %r8;
	shl.b32 	%r10, %r9, 4;
	add.s32 	%r11, %r3, %r10;
	ld.shared.v4.u32 	{%r12, %r13, %r14, %r15}, [%r11];
	st.global.v4.u32 	[%rd4], {%r12, %r13, %r14, %r15};
	ret;

}
	// .globl	_Z6smem_4Pj
.visible .entry _Z6smem_4Pj(
	.param .u64 .ptr .align 1 _Z6smem_4Pj_param_0
)
{
	.reg .pred 	%p<2>;
	.reg .b32 	%r<18>;
	.reg .b64 	%rd<5>;
	// demoted variable
	.shared .align 4 .b8 _ZZ6smem_4PjE4smem[512];
	ld.param.u64 	%rd1, [_Z6smem_4Pj_param_0];
	mov.u32 	%r1, %tid.x;
	shl.b32 	%r2, %r1, 2;
	mov.u32 	%r3, _ZZ6smem_4PjE4smem;
	add.s32 	%r4, %r3, %r2;
	st.shared.u32 	[%r4], %r1;
	st.shared.u32 	[%r4+128], %r1;
	st.shared.u32 	[%r4+256], %r1;
	st.shared.u32 	[%r4+384], %r1;
	bar.sync 	0;
	setp.lt.u32 	%p1, %r1, 16;
	selp.u32 	%r5, 1, 0, %p1;
	shr.u32 	%r6, %r1, %r5;
	selp.b32 	%r7, 2, 254, %p1;
	shr.u32 	%r8, %r1, 2;
	and.b32  	%r9, %r7, %r8;
	and.b32  	%r10, %r6, 1;
	or.b32  	%r11, %r9, %r10;
	cvta.to.global.u64 	%rd2, %rd1;
	mul.wide.u32 	%rd3, %r1, 16;
	add.s64 	%rd4, %rd2, %rd3;
	shl.b32 	%r12, %r11, 4;
	add.s32 	%r13, %r3, %r12;
	ld.shared.v4.u32 	{%r14, %r15, %r16, %r17}, [%r13];
	st.global.v4.u32 	[%rd4], {%r14, %r15, %r16, %r17};
	ret;

}
	// .globl	_Z6smem_5Pj
.visible .entry _Z6smem_5Pj(
	.param .u64 .ptr .align 1 _Z6smem_5Pj_param_0
)
{
	.reg .b32 	%r<19>;
	.reg .b64 	%rd<5>;
	// demoted variable
	.shared .align 4 .b8 _ZZ6smem_5PjE4smem[512];
	ld.param.u64 	%rd1, [_Z6smem_5Pj_param_0];
	mov.u32 	%r1, %tid.x;
	shl.b32 	%r2, %r1, 2;
	mov.u32 	%r3, _ZZ6smem_5PjE4smem;
	add.s32 	%r4, %r3, %r2;
	st.shared.u32 	[%r4], %r1;
	st.shared.u32 	[%r4+128], %r1;
	st.shared.u32 	[%r4+256], %r1;
	st.shared.u32 	[%r4+384], %r1;
	cvta.to.global.u64 	%rd2, %rd1;
	bar.sync 	0;
	mul.wide.u32 	%rd3, %r1, 16;
	add.s64 	%rd4, %rd2, %rd3;
	shr.u32 	%r5, %r1, 2;
	and.b32  	%r6, %r5, 252;
	shr.u32 	%r7, %r1, 3;
	and.b32  	%r8, %r7, 1;
	or.b32  	%r9, %r6, %r8;
	shl.b32 	%r10, %r1, 1;
	and.b32  	%r11, %r10, 8;
	add.s32 	%r12, %r9, %r11;
	shl.b32 	%r13, %r12, 4;
	add.s32 	%r14, %r3, %r13;
	ld.shared.v4.u32 	{%r15, %r16, %r17, %r18}, [%r14];
	st.global.v4.u32 	[%rd4], {%r15, %r16, %r17, %r18};
	ret;

}
	// .globl	_Z6smem_6Pj
.visible .entry _Z6smem_6Pj(
	.param .u64 .ptr .align 1 _Z6smem_6Pj_param_0
)
{
	.reg .pred 	%p<2>;
	.reg .b32 	%r<19>;
	.reg .b64 	%rd<5>;
	// demoted variable
	.shared .align 4 .b8 _ZZ6smem_6PjE4smem[512];
	ld.param.u64 	%rd1, [_Z6smem_6Pj_param_0];
	mov.u32 	%r1, %tid.x;
	shl.b32 	%r2, %r1, 2;
	mov.u32 	%r3, _ZZ6smem_6PjE4smem;
	add.s32 	%r4, %r3, %r2;
	st.shared.u32 	[%r4], %r1;
	st.shared.u32 	[%r4+128], %r1;
	st.shared.u32 	[%r4+256], %r1;
	st.shared.u32 	[%r4+384], %r1;
	bar.sync 	0;
	shr.u32 	%r5, %r1, 2;
	and.b32  	%r6, %r5, 252;
	and.b32  	%r7, %r1, 8;
	add.s32 	%r8, %r6, %r7;
	setp.gt.u32 	%p1, %r1, 15;
	selp.u32 	%r9, 1, 0, %p1;
	shl.b32 	%r10, %r1, %r9;
	cvta.to.global.u64 	%rd2, %rd1;
	and.b32  	%r11, %r10, 2;
	or.b32  	%r12, %r8, %r11;
	mul.wide.u32 	%rd3, %r1, 16;
	add.s64 	%rd4, %rd2, %rd3;
	shl.b32 	%r13, %r12, 4;
	add.s32 	%r14, %r3, %r13;
	ld.shared.v4.u32 	{%r15, %r16, %r17, %r18}, [%r14];
	st.global.v4.u32 	[%rd4], {%r15, %r16, %r17, %r18};
	ret;

}
	// .globl	_Z6smem_7Pj
.visible .entry _Z6smem_7Pj(
	.param .u64 .ptr .align 1 _Z6smem_7Pj_param_0
)
{
	.reg .b32 	%r<12>;
	.reg .b64 	%rd<5>;
	// demoted variable
	.shared .align 4 .b8 _ZZ6smem_7PjE4smem[128];
	ld.param.u64 	%rd1, [_Z6smem_7Pj_param_0];
	cvta.to.global.u64 	%rd2, %rd1;
	mov.u32 	%r1, %tid.x;
	shl.b32 	%r2, %r1, 2;
	mov.u32 	%r3, _ZZ6smem_7PjE4smem;
	add.s32 	%r4, %r3, %r2;
	st.shared.u32 	[%r4], %r1;
	bar.sync 	0;
	mul.wide.u32 	%rd3, %r1, 16;
	add.s64 	%rd4, %rd2, %rd3;
	shl.b32 	%r5, %r1, 3;
	and.b32  	%r6, %r5, 112;
	add.s32 	%r7, %r3, %r6;
	ld.shared.v4.u32 	{%r8, %r9, %r10, %r11}, [%r7];
	st.global.v4.u32 	[%rd4], {%r8, %r9, %r10, %r11};
	ret;

}
	// .globl	_Z6smem_8Pj
.visible .entry _Z6smem_8Pj(
	.param .u64 .ptr .align 1 _Z6smem_8Pj_param_0
)
{
	.reg .b32 	%r<15>;
	.reg .b64 	%rd<5>;
	// demoted variable
	.shared .align 4 .b8 _ZZ6smem_8PjE4smem[128];
	ld.param.u64 	%rd1, [_Z6smem_8Pj_param_0];
	cvta.to.global.u64 	%rd2, %rd1;
	mov.u32 	%r1, %tid.x;
	shl.b32 	%r2, %r1, 2;
	mov.u32 	%r3, _ZZ6smem_8PjE4smem;
	add.s32 	%r4, %r3, %r2;
	st.shared.u32 	[%r4], %r1;
	bar.sync 	0;
	shr.u32 	%r5, %r1, 3;
	and.b32  	%r6, %r5, 126;
	and.b32  	%r7, %r1, 1;
	or.b32  	%r8, %r6, %r7;
	mul.wide.u32 	%rd3, %r1, 16;
	add.s64 	%rd4, %rd2, %rd3;
	shl.b32 	%r9, %r8, 4;
	add.s32 	%r10, %r3, %r9;
	ld.shared.v4.u32 	{%r11, %r12, %r13, %r14}, [%r10];
	st.global.v4.u32 	[%rd4], {%r11, %r12, %r13, %r14};
	ret;

}


// ===== COMPILED SASS (sm_100) =====

	.target	sm_100

	.elftype	@"ET_EXEC"


//--------------------- .note.nv.tkinfo           --------------------------
	.section	.note.nv.tkinfo,"",@"SHT_NOTE"
	.sectionflags	@"SHF_NOTE_NV_TKINFO"
	.tkinfo
        /*0018*/ 	.word	0x00000002
        /*0030*/ 	.string	""
        /*0030*/ 	.string	"ptxas"
        /*0030*/ 	.string	"Cuda compilation tools, release 13.0, V13.0.88"
        /*0030*/ 	.string	"Build cuda_13.0.r13.0/compiler.36424714_0"
        /*0030*/ 	.string	"-arch sm_100 -m 64 "



//--------------------- .note.nv.cuinfo           --------------------------
	.section	.note.nv.cuinfo,"",@"SHT_NOTE"
	.sectionflags	@"SHF_NOTE_NV_CUINFO"
        /*0018*/ 	.short	0x0002
        /*001a*/ 	.short	0x0064
        /*001c*/ 	.short	0x0082
	.zero		2


//--------------------- .nv.info                  --------------------------
	.section	.nv.info,"",@"SHT_CUDA_INFO"
	.align	4


	//----- nvinfo : EIATTR_REGCOUNT
	.align		4
        /*0000*/ 	.byte	0x04, 0x2f
        /*0002*/ 	.short	(.L_1 - .L_0)
	.align		4
.L_0:
        /*0004*/ 	.word	index@(_Z6smem_1Pj)
        /*0008*/ 	.word	0x0000000c


	//----- nvinfo : EIATTR_FRAME_SIZE
	.align		4
.L_1:
        /*000c*/ 	.byte	0x04, 0x11
        /*000e*/ 	.short	(.L_3 - .L_2)
	.align		4
.L_2:
        /*0010*/ 	.word	index@(_Z6smem_1Pj)
        /*0014*/ 	.word	0x00000000


	//----- nvinfo : EIATTR_REGCOUNT
	.align		4
.L_3:
        /*0018*/ 	.byte	0x04, 0x2f
        /*001a*/ 	.short	(.L_5 - .L_4)
	.align		4
.L_4:
        /*001c*/ 	.word	index@(_Z6smem_2Pj)
        /*0020*/ 	.word	0x0000000c


	//----- nvinfo : EIATTR_FRAME_SIZE
	.align		4
.L_5:
        /*0024*/ 	.byte	0x04, 0x11
        /*0026*/ 	.short	(.L_7 - .L_6)
	.align		4
.L_6:
        /*0028*/ 	.word	index@(_Z6smem_2Pj)
        /*002c*/ 	.word	0x00000000


	//----- nvinfo : EIATTR_REGCOUNT
	.align		4
.L_7:
        /*0030*/ 	.byte	0x04, 0x2f
        /*0032*/ 	.short	(.L_9 - .L_8)
	.align		4
.L_8:
        /*0034*/ 	.word	index@(_Z6smem_3Pj)
        /*0038*/ 	.word	0x0000000c


	//----- nvinfo : EIATTR_FRAME_SIZE
	.align		4
.L_9:
        /*003c*/ 	.byte	0x04, 0x11
        /*003e*/ 	.short	(.L_11 - .L_10)
	.align		4
.L_10:
        /*0040*/ 	.word	index@(_Z6smem_3Pj)
        /*0044*/ 	.word	0x00000000


	//----- nvinfo : EIATTR_REGCOUNT
	.align		4
.L_11:
        /*0048*/ 	.byte	0x04, 0x2f
        /*004a*/ 	.short	(.L_13 - .L_12)
	.align		4
.L_12:
        /*004c*/ 	.word	index@(_Z6smem_4Pj)
        /*0050*/ 	.word	0x0000000c


	//----- nvinfo : EIATTR_FRAME_SIZE
	.align		4
.L_13:
        /*0054*/ 	.byte	0x04, 0x11
        /*0056*/ 	.short	(.L_15 - .L_14)
	.align		4
.L_14:
        /*0058*/ 	.word	index@(_Z6smem_4Pj)
        /*005c*/ 	.word	0x00000000


	//----- nvinfo : EIATTR_REGCOUNT
	.align		4
.L_15:
        /*0060*/ 	.byte	0x04, 0x2f
        /*0062*/ 	.short	(.L_17 - .L_16)
	.align		4
.L_16:
        /*0064*/ 	.word	index@(_Z6smem_5Pj)
        /*0068*/ 	.word	0x0000000c


	//----- nvinfo : EIATTR_FRAME_SIZE
	.align		4
.L_17:
        /*006c*/ 	.byte	0x04, 0x11
        /*006e*/ 	.short	(.L_19 - .L_18)
	.align		4
.L_18:
        /*0070*/ 	.word	index@(_Z6smem_5Pj)
        /*0074*/ 	.word	0x00000000


	//----- nvinfo : EIATTR_REGCOUNT
	.align		4
.L_19:
        /*0078*/ 	.byte	0x04, 0x2f
        /*007a*/ 	.short	(.L_21 - .L_20)
	.align		4
.L_20:
        /*007c*/ 	.word	index@(_Z6smem_6Pj)
        /*0080*/ 	.word	0x0000000c


	//----- nvinfo : EIATTR_FRAME_SIZE
	.align		4
.L_21:
        /*0084*/ 	.byte	0x04, 0x11
        /*0086*/ 	.short	(.L_23 - .L_22)
	.align		4
.L_22:
        /*0088*/ 	.word	index@(_Z6smem_6Pj)
        /*008c*/ 	.word	0x00000000


	//----- nvinfo : EIATTR_REGCOUNT
	.align		4
.L_23:
        /*0090*/ 	.byte	0x04, 0x2f
        /*0092*/ 	.short	(.L_25 - .L_24)
	.align		4
.L_24:
        /*0094*/ 	.word	index@(_Z6smem_7Pj)
        /*0098*/ 	.word	0x0000000c


	//----- nvinfo : EIATTR_FRAME_SIZE
	.align		4
.L_25:
        /*009c*/ 	.byte	0x04, 0x11
        /*009e*/ 	.short	(.L_27 - .L_26)
	.align		4
.L_26:
        /*00a0*/ 	.word	index@(_Z6smem_7Pj)
        /*00a4*/ 	.word	0x00000000


	//----- nvinfo : EIATTR_REGCOUNT
	.align		4
.L_27:
        /*00a8*/ 	.byte	0x04, 0x2f
        /*00aa*/ 	.short	(.L_29 - .L_28)
	.align		4
.L_28:
        /*00ac*/ 	.word	index@(_Z6smem_8Pj)
        /*00b0*/ 	.word	0x0000000c


	//----- nvinfo : EIATTR_FRAME_SIZE
	.align		4
.L_29:
        /*00b4*/ 	.byte	0x04, 0x11
        /*00b6*/ 	.short	(.L_31 - .L_30)
	.align		4
.L_30:
        /*00b8*/ 	.word	index@(_Z6smem_8Pj)
        /*00bc*/ 	.word	0x00000000


	//----- nvinfo : EIATTR_MIN_STACK_SIZE
	.align		4
.L_31:
        /*00c0*/ 	.byte	0x04, 0x12
        /*00c2*/ 	.short	(.L_33 - .L_32)
	.align		4
.L_32:
        /*00c4*/ 	.word	index@(_Z6smem_8Pj)
        /*00c8*/ 	.word	0x00000000


	//----- nvinfo : EIATTR_MIN_STACK_SIZE
	.align		4
.L_33:
        /*00cc*/ 	.byte	0x04, 0x12
        /*00ce*/ 	.short	(.L_35 - .L_34)
	.align		4
.L_34:
        /*00d0*/ 	.word	index@(_Z6smem_7Pj)
        /*00d4*/ 	.word	0x00000000


	//----- nvinfo : EIATTR_MIN_STACK_SIZE
	.align		4
.L_35:
        /*00d8*/ 	.byte	0x04, 0x12
        /*00da*/ 	.short	(.L_37 - .L_36)
	.align		4
.L_36:
        /*00dc*/ 	.word	index@(_Z6smem_6Pj)
        /*00e0*/ 	.word	0x00000000


	//----- nvinfo : EIATTR_MIN_STACK_SIZE
	.align		4
.L_37:
        /*00e4*/ 	.byte	0x04, 0x12
        /*00e6*/ 	.short	(.L_39 - .L_38)
	.align		4
.L_38:
        /*00e8*/ 	.word	index@(_Z6smem_5Pj)
        /*00ec*/ 	.word	0x00000000


	//----- nvinfo : EIATTR_MIN_STACK_SIZE
	.align		4
.L_39:
        /*00f0*/ 	.byte	0x04, 0x12
        /*00f2*/ 	.short	(.L_41 - .L_40)
	.align		4
.L_40:
        /*00f4*/ 	.word	index@(_Z6smem_4Pj)
        /*00f8*/ 	.word	0x00000000


	//----- nvinfo : EIATTR_MIN_STACK_SIZE
	.align		4
.L_41:
        /*00fc*/ 	.byte	0x04, 0x12
        /*00fe*/ 	.short	(.L_43 - .L_42)
	.align		4
.L_42:
        /*0100*/ 	.word	index@(_Z6smem_3Pj)
        /*0104*/ 	.word	0x00000000


	//----- nvinfo : EIATTR_MIN_STACK_SIZE
	.align		4
.L_43:
        /*0108*/ 	.byte	0x04, 0x12
        /*010a*/ 	.short	(.L_45 - .L_44)
	.align		4
.L_44:
        /*010c*/ 	.word	index@(_Z6smem_2Pj)
        /*0110*/ 	.word	0x00000000


	//----- nvinfo : EIATTR_MIN_STACK_SIZE
	.align		4
.L_45:
        /*0114*/ 	.byte	0x04, 0x12
        /*0116*/ 	.short	(.L_47 - .L_46)
	.align		4
.L_46:
        /*0118*/ 	.word	index@(_Z6smem_1Pj)
        /*011c*/ 	.word	0x00000000
.L_47:


//--------------------- .nv.compat                --------------------------
	.section	.nv.compat,"",@"SHT_CUDA_COMPAT_INFO"
	.align	4
        /*0000*/ 	.byte	0x02, 0x09, 0x00, 0x00, 0x02, 0x02, 0x01, 0x00, 0x02, 0x05, 0x05, 0x00, 0x03, 0x07, 0x01, 0x01
        /*0010*/ 	.byte	0x02, 0x03, 0x00, 0x00, 0x02, 0x06, 0x01, 0x00, 0x04, 0x0b, 0x08, 0x00, 0x09, 0x00, 0x00, 0x00
        /*0020*/ 	.byte	0x00, 0x00, 0x00, 0x00


//--------------------- .nv.info._Z6smem_8Pj      --------------------------
	.section	.nv.info._Z6smem_8Pj,"",@"SHT_CUDA_INFO"
	.sectionflags	@""
	.align	4


	//----- nvinfo : EIATTR_CUDA_API_VERSION
	.align		4
        /*0000*/ 	.byte	0x04, 0x37
        /*0002*/ 	.short	(.L_49 - .L_48)
.L_48:
        /*0004*/ 	.word	0x00000082


	//----- nvinfo : EIATTR_KPARAM_INFO
	.align		4
.L_49:
        /*0008*/ 	.byte	0x04, 0x17
        /*000a*/ 	.short	(.L_51 - .L_50)
.L_50:
        /*000c*/ 	.word	0x00000000
        /*0010*/ 	.short	0x0000
        /*0012*/ 	.short	0x0000
        /*0014*/ 	.byte	0x00, 0xf5, 0x21, 0x00


	//----- nvinfo : EIATTR_SPARSE_MMA_MASK
	.align		4
.L_51:
        /*0018*/ 	.byte	0x03, 0x50
        /*001a*/ 	.short	0x0000


	//----- nvinfo : EIATTR_MAXREG_COUNT
	.align		4
        /*001c*/ 	.byte	0x03, 0x1b
        /*001e*/ 	.short	0x00ff


	//----- nvinfo : EIATTR_NUM_BARRIERS
	.align		4
        /*0020*/ 	.byte	0x02, 0x4c
        /*0022*/ 	.byte	0x01
	.zero		1


	//----- nvinfo : EIATTR_MERCURY_ISA_VERSION
	.align		4
        /*0024*/ 	.byte	0x03, 0x5f
        /*0026*/ 	.short	0x0101


	//----- nvinfo : EIATTR_VRC_CTA_INIT_COUNT
	.align		4
        /*0028*/ 	.byte	0x02, 0x4a
	.zero		1
	.zero		1


	//----- nvinfo : EIATTR_EXIT_INSTR_OFFSETS
	.align		4
        /*002c*/ 	.byte	0x04, 0x1c
        /*002e*/ 	.short	(.L_53 - .L_52)


	//   ....[0]....
.L_52:
        /*0030*/ 	.word	0x00000110


	//----- nvinfo : EIATTR_CBANK_PARAM_SIZE
	.align		4
.L_53:
        /*0034*/ 	.byte	0x03, 0x19
        /*0036*/ 	.short	0x0008


	//----- nvinfo : EIATTR_PARAM_CBANK
	.align		4
        /*0038*/ 	.byte	0x04, 0x0a
        /*003a*/ 	.short	(.L_55 - .L_54)
	.align		4
.L_54:
        /*003c*/ 	.word	index@(.nv.constant0._Z6smem_8Pj)
        /*0040*/ 	.short	0x0380
        /*0042*/ 	.short	0x0008


	//----- nvinfo : EIATTR_SW_WAR
	.align		4
.L_55:
        /*0044*/ 	.byte	0x04, 0x36
        /*0046*/ 	.short	(.L_57 - .L_56)
.L_56:
        /*0048*/ 	.word	0x00000008
.L_57:


//--------------------- .nv.info._Z6smem_7Pj      --------------------------
	.section	.nv.info._Z6smem_7Pj,"",@"SHT_CUDA_INFO"
	.sectionflags	@""
	.align	4


	//----- nvinfo : EIATTR_CUDA_API_VERSION
	.align		4
        /*0000*/ 	.byte	0x04, 0x37
        /*0002*/ 	.short	(.L_59 - .L_58)
.L_58:
        /*0004*/ 	.word	0x00000082


	//----- nvinfo : EIATTR_KPARAM_INFO
	.align		4
.L_59:
        /*0008*/ 	.byte	0x04, 0x17
        /*000a*/ 	.short	(.L_61 - .L_60)
.L_60:
        /*000c*/ 	.word	0x00000000
        /*0010*/ 	.short	0x0000
        /*0012*/ 	.short	0x0000
        /*0014*/ 	.byte	0x00, 0xf5, 0x21, 0x00


	//----- nvinfo : EIATTR_SPARSE_MMA_MASK
	.align		4
.L_61:
        /*0018*/ 	.byte	0x03, 0x50
        /*001a*/ 	.short	0x0000


	//----- nvinfo : EIATTR_MAXREG_COUNT
	.align		4
        /*001c*/ 	.byte	0x03, 0x1b
        /*001e*/ 	.short	0x00ff


	//----- nvinfo : EIATTR_NUM_BARRIERS
	.align		4
        /*0020*/ 	.byte	0x02, 0x4c
        /*0022*/ 	.byte	0x01
	.zero		1


	//----- nvinfo : EIATTR_MERCURY_ISA_VERSION
	.align		4
        /*0024*/ 	.byte	0x03, 0x5f
        /*0026*/ 	.short	0x0101


	//----- nvinfo : EIATTR_VRC_CTA_INIT_COUNT
	.align		4
        /*0028*/ 	.byte	0x02, 0x4a
	.zero		1
	.zero		1


	//----- nvinfo : EIATTR_EXIT_INSTR_OFFSETS
	.align		4
        /*002c*/ 	.byte	0x04, 0x1c
        /*002e*/ 	.short	(.L_63 - .L_62)


	//   ....[0]....
.L_62:
        /*0030*/ 	.word	0x000000f0


	//----- nvinfo : EIATTR_CBANK_PARAM_SIZE
	.align		4
.L_63:
        /*0034*/ 	.byte	0x03, 0x19
        /*0036*/ 	.short	0x0008


	//----- nvinfo : EIATTR_PARAM_CBANK
	.align		4
        /*0038*/ 	.byte	0x04, 0x0a
        /*003a*/ 	.short	(.L_65 - .L_64)
	.align		4
.L_64:
        /*003c*/ 	.word	index@(.nv.constant0._Z6smem_7Pj)
        /*0040*/ 	.short	0x0380
        /*0042*/ 	.short	0x0008


	//----- nvinfo : EIATTR_SW_WAR
	.align		4
.L_65:
        /*0044*/ 	.byte	0x04, 0x36
        /*0046*/ 	.short	(.L_67 - .L_66)
.L_66:
        /*0048*/ 	.word	0x00000008
.L_67:


//--------------------- .nv.info._Z6smem_6Pj      --------------------------
	.section	.nv.info._Z6smem_6Pj,"",@"SHT_CUDA_INFO"
	.sectionflags	@""
	.align	4


	//----- nvinfo : EIATTR_CUDA_API_VERSION
	.align		4
        /*0000*/ 	.byte	0x04, 0x37
        /*0002*/ 	.short	(.L_69 - .L_68)
.L_68:
        /*0004*/ 	.word	0x00000082


	//----- nvinfo : EIATTR_KPARAM_INFO
	.align		4
.L_69:
        /*0008*/ 	.byte	0x04, 0x17
        /*000a*/ 	.short	(.L_71 - .L_70)
.L_70:
        /*000c*/ 	.word	0x00000000
        /*0010*/ 	.short	0x0000
        /*0012*/ 	.short	0x0000
        /*0014*/ 	.byte	0x00, 0xf5, 0x21, 0x00


	//----- nvinfo : EIATTR_SPARSE_MMA_MASK
	.align		4
.L_71:
        /*0018*/ 	.byte	0x03, 0x50
        /*001a*/ 	.short	0x0000


	//----- nvinfo : EIATTR_MAXREG_COUNT
	.align		4
        /*001c*/ 	.byte	0x03, 0x1b
        /*001e*/ 	.short	0x00ff


	//----- nvinfo : EIATTR_NUM_BARRIERS
	.align		4
        /*0020*/ 	.byte	0x02, 0x4c
        /*0022*/ 	.byte	0x01
	.zero		1


	//----- nvinfo : EIATTR_MERCURY_ISA_VERSION
	.align		4
        /*0024*/ 	.byte	0x03, 0x5f
        /*0026*/ 	.short	0x0101


	//----- nvinfo : EIATTR_VRC_CTA_INIT_COUNT
	.align		4
        /*0028*/ 	.byte	0x02, 0x4a
	.zero		1
	.zero		1


	//----- nvinfo : EIATTR_EXIT_INSTR_OFFSETS
	.align		4
        /*002c*/ 	.byte	0x04, 0x1c
        /*002e*/ 	.short	(.L_73 - .L_72)


	//   ....[0]....
.L_72:
        /*0030*/ 	.word	0x00000190


	//----- nvinfo : EIATTR_CBANK_PARAM_SIZE
	.align		4
.L_73:
        /*0034*/ 	.byte	0x03, 0x19
        /*0036*/ 	.short	0x0008


	//----- nvinfo : EIATTR_PARAM_CBANK
	.align		4
        /*0038*/ 	.byte	0x04, 0x0a
        /*003a*/ 	.short	(.L_75 - .L_74)
	.align		4
.L_74:
        /*003c*/ 	.word	index@(.nv.constant0._Z6smem_6Pj)
        /*0040*/ 	.short	0x0380
        /*0042*/ 	.short	0x0008


	//----- nvinfo : EIATTR_SW_WAR
	.align		4
.L_75:
        /*0044*/ 	.byte	0x04, 0x36
        /*0046*/ 	.short	(.L_77 - .L_76)
.L_76:
        /*0048*/ 	.word	0x00000008
.L_77:


//--------------------- .nv.info._Z6smem_5Pj      --------------------------
	.section	.nv.info._Z6smem_5Pj,"",@"SHT_CUDA_INFO"
	.sectionflags	@""
	.align	4


	//----- nvinfo : EIATTR_CUDA_API_VERSION
	.align		4
        /*0000*/ 	.byte	0x04, 0x37
        /*0002*/ 	.short	(.L_79 - .L_78)
.L_78:
        /*0004*/ 	.word	0x00000082


	//----- nvinfo : EIATTR_KPARAM_INFO
	.align		4
.L_79:
        /*0008*/ 	.byte	0x04, 0x17
        /*000a*/ 	.short	(.L_81 - .L_80)
.L_80:
        /*000c*/ 	.word	0x00000000
        /*0010*/ 	.short	0x0000
        /*0012*/ 	.short	0x0000
        /*0014*/ 	.byte	0x00, 0xf5, 0x21, 0x00


	//----- nvinfo : EIATTR_SPARSE_MMA_MASK
	.align		4
.L_81:
        /*0018*/ 	.byte	0x03, 0x50
        /*001a*/ 	.short	0x0000


	//----- nvinfo : EIATTR_MAXREG_COUNT
	.align		4
        /*001c*/ 	.byte	0x03, 0x1b
        /*001e*/ 	.short	0x00ff


	//----- nvinfo : EIATTR_NUM_BARRIERS
	.align		4
        /*0020*/ 	.byte	0x02, 0x4c
        /*0022*/ 	.byte	0x01
	.zero		1


	//----- nvinfo : EIATTR_MERCURY_ISA_VERSION
	.align		4
        /*0024*/ 	.byte	0x03, 0x5f
        /*0026*/ 	.short	0x0101


	//----- nvinfo : EIATTR_VRC_CTA_INIT_COUNT
	.align		4
        /*0028*/ 	.byte	0x02, 0x4a
	.zero		1
	.zero		1


	//----- nvinfo : EIATTR_EXIT_INSTR_OFFSETS
	.align		4
        /*002c*/ 	.byte	0x04, 0x1c
        /*002e*/ 	.short	(.L_83 - .L_82)


	//   ....[0]....
.L_82:
        /*0030*/ 	.word	0x00000180


	//----- nvinfo : EIATTR_CBANK_PARAM_SIZE
	.align		4
.L_83:
        /*0034*/ 	.byte	0x03, 0x19
        /*0036*/ 	.short	0x0008


	//----- nvinfo : EIATTR_PARAM_CBANK
	.align		4
        /*0038*/ 	.byte	0x04, 0x0a
        /*003a*/ 	.short	(.L_85 - .L_84)
	.align		4
.L_84:
        /*003c*/ 	.word	index@(.nv.constant0._Z6smem_5Pj)
        /*0040*/ 	.short	0x0380
        /*0042*/ 	.short	0x0008


	//----- nvinfo : EIATTR_SW_WAR
	.align		4
.L_85:
        /*0044*/ 	.byte	0x04, 0x36
        /*0046*/ 	.short	(.L_87 - .L_86)
.L_86:
        /*0048*/ 	.word	0x00000008
.L_87:


//--------------------- .nv.info._Z6smem_4Pj      --------------------------
	.section	.nv.info._Z6smem_4Pj,"",@"SHT_CUDA_INFO"
	.sectionflags	@""
	.align	4


	//----- nvinfo : EIATTR_CUDA_API_VERSION
	.align		4
        /*0000*/ 	.byte	0x04, 0x37
        /*0002*/ 	.short	(.L_89 - .L_88)
.L_88:
        /*0004*/ 	.word	0x00000082


	//----- nvinfo : EIATTR_KPARAM_INFO
	.align		4
.L_89:
        /*0008*/ 	.byte	0x04, 0x17
        /*000a*/ 	.short	(.L_91 - .L_90)
.L_90:
        /*000c*/ 	.word	0x00000000
        /*0010*/ 	.short	0x0000
        /*0012*/ 	.short	0x0000
        /*0014*/ 	.byte	0x00, 0xf5, 0x21, 0x00


	//----- nvinfo : EIATTR_SPARSE_MMA_MASK
	.align		4
.L_91:
        /*0018*/ 	.byte	0x03, 0x50
        /*001a*/ 	.short	0x0000


	//----- nvinfo : EIATTR_MAXREG_COUNT
	.align		4
        /*001c*/ 	.byte	0x03, 0x1b
        /*001e*/ 	.short	0x00ff


	//----- nvinfo : EIATTR_NUM_BARRIERS
	.align		4
        /*0020*/ 	.byte	0x02, 0x4c
        /*0022*/ 	.byte	0x01
	.zero		1


	//----- nvinfo : EIATTR_MERCURY_ISA_VERSION
	.align		4
        /*0024*/ 	.byte	0x03, 0x5f
        /*0026*/ 	.short	0x0101


	//----- nvinfo : EIATTR_VRC_CTA_INIT_COUNT
	.align		4
        /*0028*/ 	.byte	0x02, 0x4a
	.zero		1
	.zero		1


	//----- nvinfo : EIATTR_EXIT_INSTR_OFFSETS
	.align		4
        /*002c*/ 	.byte	0x04, 0x1c
        /*002e*/ 	.short	(.L_93 - .L_92)


	//   ....[0]....
.L_92:
        /*0030*/ 	.word	0x00000190


	//----- nvinfo : EIATTR_CBANK_PARAM_SIZE
	.align		4
.L_93:
        /*0034*/ 	.byte	0x03, 0x19
        /*0036*/ 	.short	0x0008


	//----- nvinfo : EIATTR_PARAM_CBANK
	.align		4
        /*0038*/ 	.byte	0x04, 0x0a
        /*003a*/ 	.short	(.L_95 - .L_94)
	.align		4
.L_94:
        /*003c*/ 	.word	index@(.nv.constant0._Z6smem_4Pj)
        /*0040*/ 	.short	0x0380
        /*0042*/ 	.short	0x0008


	//----- nvinfo : EIATTR_SW_WAR
	.align		4
.L_95:
        /*0044*/ 	.byte	0x04, 0x36
        /*0046*/ 	.short	(.L_97 - .L_96)
.L_96:
        /*0048*/ 	.word	0x00000008
.L_97:


//--------------------- .nv.info._Z6smem_3Pj      --------------------------
	.section	.nv.info._Z6smem_3Pj,"",@"SHT_CUDA_INFO"
	.sectionflags	@""
	.align	4


	//----- nvinfo : EIATTR_CUDA_API_VERSION
	.align		4
        /*0000*/ 	.byte	0x04, 0x37
        /*0002*/ 	.short	(.L_99 - .L_98)
.L_98:
        /*0004*/ 	.word	0x00000082


	//----- nvinfo : EIATTR_KPARAM_INFO
	.align		4
.L_99:
        /*0008*/ 	.byte	0x04, 0x17
        /*000a*/ 	.short	(.L_101 - .L_100)
.L_100:
        /*000c*/ 	.word	0x00000000
        /*0010*/ 	.short	0x0000
        /*0012*/ 	.short	0x0000
        /*0014*/ 	.byte	0x00, 0xf5, 0x21, 0x00


	//----- nvinfo : EIATTR_SPARSE_MMA_MASK
	.align		4
.L_101:
        /*0018*/ 	.byte	0x03, 0x50
        /*001a*/ 	.short	0x0000


	//----- nvinfo : EIATTR_MAXREG_COUNT
	.align		4
        /*001c*/ 	.byte	0x03, 0x1b
        /*001e*/ 	.short	0x00ff


	//----- nvinfo : EIATTR_NUM_BARRIERS
	.align		4
        /*0020*/ 	.byte	0x02, 0x4c
        /*0022*/ 	.byte	0x01
	.zero		1


	//----- nvinfo : EIATTR_MERCURY_ISA_VERSION
	.align		4
        /*0024*/ 	.byte	0x03, 0x5f
        /*0026*/ 	.short	0x0101


	//----- nvinfo : EIATTR_VRC_CTA_INIT_COUNT
	.align		4
        /*0028*/ 	.byte	0x02, 0x4a
	.zero		1
	.zero		1


	//----- nvinfo : EIATTR_EXIT_INSTR_OFFSETS
	.align		4
        /*002c*/ 	.byte	0x04, 0x1c
        /*002e*/ 	.short	(.L_103 - .L_102)


	//   ....[0]....
.L_102:
        /*0030*/ 	.word	0x00000150


	//----- nvinfo : EIATTR_CBANK_PARAM_SIZE
	.align		4
.L_103:
        /*0034*/ 	.byte	0x03, 0x19
        /*0036*/ 	.short	0x0008


	//----- nvinfo : EIATTR_PARAM_CBANK
	.align		4
        /*0038*/ 	.byte	0x04, 0x0a
        /*003a*/ 	.short	(.L_105 - .L_104)
	.align		4
.L_104:
        /*003c*/ 	.word	index@(.nv.constant0._Z6smem_3Pj)
        /*0040*/ 	.short	0x0380
        /*0042*/ 	.short	0x0008


	//----- nvinfo : EIATTR_SW_WAR
	.align		4
.L_105:
        /*0044*/ 	.byte	0x04, 0x36
        /*0046*/ 	.short	(.L_107 - .L_106)
.L_106:
        /*0048*/ 	.word	0x00000008
.L_107:


//--------------------- .nv.info._Z6smem_2Pj      --------------------------
	.section	.nv.info._Z6smem_2Pj,"",@"SHT_CUDA_INFO"
	.sectionflags	@""
	.align	4


	//----- nvinfo : EIATTR_CUDA_API_VERSION
	.align		4
        /*0000*/ 	.byte	0x04, 0x37
        /*0002*/ 	.short	(.L_109 - .L_108)
.L_108:
        /*0004*/ 	.word	0x00000082


	//----- nvinfo : EIATTR_KPARAM_INFO
	.align		4
.L_109:
        /*0008*/ 	.byte	0x04, 0x17
        /*000a*/ 	.short	(.L_111 - .L_110)
.L_110:
        /*000c*/ 	.word	0x00000000
        /*0010*/ 	.short	0x0000
        /*0012*/ 	.short	0x0000
        /*0014*/ 	.byte	0x00, 0xf5, 0x21, 0x00


	//----- nvinfo : EIATTR_SPARSE_MMA_MASK
	.align		4
.L_111:
        /*0018*/ 	.byte	0x03, 0x50
        /*001a*/ 	.short	0x0000


	//----- nvinfo : EIATTR_MAXREG_COUNT
	.align		4
        /*001c*/ 	.byte	0x03, 0x1b
        /*001e*/ 	.short	0x00ff


	//----- nvinfo : EIATTR_NUM_BARRIERS
	.align		4
        /*0020*/ 	.byte	0x02, 0x4c
        /*0022*/ 	.byte	0x01
	.zero		1


	//----- nvinfo : EIATTR_MERCURY_ISA_VERSION
	.align		4
        /*0024*/ 	.byte	0x03, 0x5f
        /*0026*/ 	.short	0x0101


	//----- nvinfo : EIATTR_VRC_CTA_INIT_COUNT
	.align		4
        /*0028*/ 	.byte	0x02, 0x4a
	.zero		1
	.zero		1


	//----- nvinfo : EIATTR_EXIT_INSTR_OFFSETS
	.align		4
        /*002c*/ 	.byte	0x04, 0x1c
        /*002e*/ 	.short	(.L_113 - .L_112)


	//   ....[0]....
.L_112:
        /*0030*/ 	.word	0x00000100


	//   ....[1]....
        /*0034*/ 	.word	0x00000160


	//----- nvinfo : EIATTR_CRS_STACK_SIZE
	.align		4
.L_113:
        /*0038*/ 	.byte	0x04, 0x1e
        /*003a*/ 	.short	(.L_115 - .L_114)
.L_114:
        /*003c*/ 	.word	0x00000000


	//----- nvinfo : EIATTR_CBANK_PARAM_SIZE
	.align		4
.L_115:
        /*0040*/ 	.byte	0x03, 0x19
        /*0042*/ 	.short	0x0008


	//----- nvinfo : EIATTR_PARAM_CBANK
	.align		4
        /*0044*/ 	.byte	0x04, 0x0a
        /*0046*/ 	.short	(.L_117 - .L_116)
	.align		4
.L_116:
        /*0048*/ 	.word	index@(.nv.constant0._Z6smem_2Pj)
        /*004c*/ 	.short	0x0380
        /*004e*/ 	.short	0x0008


	//----- nvinfo : EIATTR_SW_WAR
	.align		4
.L_117:
        /*0050*/ 	.byte	0x04, 0x36
        /*0052*/ 	.short	(.L_119 - .L_118)
.L_118:
        /*0054*/ 	.word	0x00000008
.L_119:


//--------------------- .nv.info._Z6smem_1Pj      --------------------------
	.section	.nv.info._Z6smem_1Pj,"",@"SHT_CUDA_INFO"
	.sectionflags	@""
	.align	4


	//----- nvinfo : EIATTR_CUDA_API_VERSION
	.align		4
        /*0000*/ 	.byte	0x04, 0x37
        /*0002*/ 	.short	(.L_121 - .L_120)
.L_120:
        /*0004*/ 	.word	0x00000082


	//----- nvinfo : EIATTR_KPARAM_INFO
	.align		4
.L_121:
        /*0008*/ 	.byte	0x04, 0x17
        /*000a*/ 	.short	(.L_123 - .L_122)
.L_122:
        /*000c*/ 	.word	0x00000000
        /*0010*/ 	.short	0x0000
        /*0012*/ 	.short	0x0000
        /*0014*/ 	.byte	0x00, 0xf5, 0x21, 0x00


	//----- nvinfo : EIATTR_SPARSE_MMA_MASK
	.align		4
.L_123:
        /*0018*/ 	.byte	0x03, 0x50
        /*001a*/ 	.short	0x0000


	//----- nvinfo : EIATTR_MAXREG_COUNT
	.align		4
        /*001c*/ 	.byte	0x03, 0x1b
        /*001e*/ 	.short	0x00ff


	//----- nvinfo : EIATTR_NUM_BARRIERS
	.align		4
        /*0020*/ 	.byte	0x02, 0x4c
        /*0022*/ 	.byte	0x01
	.zero		1


	//----- nvinfo : EIATTR_MERCURY_ISA_VERSION
	.align		4
        /*0024*/ 	.byte	0x03, 0x5f
        /*0026*/ 	.short	0x0101


	//----- nvinfo : EIATTR_VRC_CTA_INIT_COUNT
	.align		4
        /*0028*/ 	.byte	0x02, 0x4a
	.zero		1
	.zero		1


	//----- nvinfo : EIATTR_EXIT_INSTR_OFFSETS
	.align		4
        /*002c*/ 	.byte	0x04, 0x1c
        /*002e*/ 	.short	(.L_125 - .L_124)


	//   ....[0]....
.L_124:
        /*0030*/ 	.word	0x000000d0


	//   ....[1]....
        /*0034*/ 	.word	0x00000130


	//----- nvinfo : EIATTR_CBANK_PARAM_SIZE
	.align		4
.L_125:
        /*0038*/ 	.byte	0x03, 0x19
        /*003a*/ 	.short	0x0008


	//----- nvinfo : EIATTR_PARAM_CBANK
	.align		4
        /*003c*/ 	.byte	0x04, 0x0a
        /*003e*/ 	.short	(.L_127 - .L_126)
	.align		4
.L_126:
        /*0040*/ 	.word	index@(.nv.constant0._Z6smem_1Pj)
        /*0044*/ 	.short	0x0380
        /*0046*/ 	.short	0x0008


	//----- nvinfo : EIATTR_SW_WAR
	.align		4
.L_127:
        /*0048*/ 	.byte	0x04, 0x36
        /*004a*/ 	.short	(.L_129 - .L_128)
.L_128:
        /*004c*/ 	.word	0x00000008
.L_129:


//--------------------- .nv.callgraph             --------------------------
	.section	.nv.callgraph,"",@"SHT_CUDA_CALLGRAPH"
	.align	4
	.sectionentsize	8
	.align		4
        /*0000*/ 	.word	0x00000000
	.align		4
        /*0004*/ 	.word	0xffffffff
	.align		4
        /*0008*/ 	.word	0x00000000
	.align		4
        /*000c*/ 	.word	0xfffffffe
	.align		4
        /*0010*/ 	.word	0x00000000
	.align		4
        /*0014*/ 	.word	0xfffffffd
	.align		4
        /*0018*/ 	.word	0x00000000
	.align		4
        /*001c*/ 	.word	0xfffffffc


//--------------------- .text._Z6smem_8Pj         --------------------------
	.section	.text._Z6smem_8Pj,"ax",@progbits
	.align	128
        .global         _Z6smem_8Pj
        .type           _Z6smem_8Pj,@function
        .size           _Z6smem_8Pj,(.L_x_10 - _Z6smem_8Pj)
        .other          _Z6smem_8Pj,@"STO_CUDA_ENTRY STV_DEFAULT"
_Z6smem_8Pj:
.text._Z6smem_8Pj:
[----:B------:R-:W-:Y:S01]  /*0000*/  LDC R1, c[0x0][0x37c] ;  /* 0x0000df00ff017b82 */ /* 0x000fe20000000800 */
[----:B------:R-:W0:Y:S07]  /*0010*/  S2R R9, SR_TID.X ;  /* 0x0000000000097919 */ /* 0x000e2e0000002100 */
[----:B------:R-:W1:Y:S01]  /*0020*/  S2UR UR5, SR_CgaCtaId ;  /* 0x00000000000579c3 */ /* 0x000e620000008800 */
[----:B------:R-:W-:Y:S02]  /*0030*/  UMOV UR4, 0x400 ;  /* 0x0000040000047882 */ /* 0x000fe40000000000 */
[----:B-1----:R-:W-:Y:S01]  /*0040*/  ULEA UR4, UR5, UR4, 0x18 ;  /* 0x0000000405047291 */ /* 0x002fe2000f8ec0ff */
[----:B0-----:R-:W-:-:S04]  /*0050*/  SHF.R.U32.HI R0, RZ, 0x3, R9 ;  /* 0x00000003ff007819 */ /* 0x001fc80000011609 */
[----:B------:R-:W-:-:S04]  /*0060*/  LOP3.LUT R0, R0, 0x7e, RZ, 0xc0, !PT ;  /* 0x0000007e00007812 */ /* 0x000fc800078ec0ff */
[----:B------:R-:W-:Y:S02]  /*0070*/  LOP3.LUT R2, R0, 0x1, R9, 0xf8, !PT ;  /* 0x0000000100027812 */ /* 0x000fe400078ef809 */
[C---:B------:R-:W-:Y:S02]  /*0080*/  LEA R0, R9.reuse, UR4, 0x2 ;  /* 0x0000000409007c11 */ /* 0x040fe4000f8e10ff */
[----:B------:R-:W-:Y:S01]  /*0090*/  LEA R4, R2, UR4, 0x4 ;  /* 0x0000000402047c11 */ /* 0x000fe2000f8e20ff */
[----:B------:R-:W0:Y:S01]  /*00a0*/  LDCU.64 UR4, c[0x0][0x358] ;  /* 0x00006b00ff0477ac */ /* 0x000e220008000a00 */
[----:B------:R-:W1:Y:S01]  /*00b0*/  LDC.64 R2, c[0x0][0x380] ;  /* 0x0000e000ff027b82 */ /* 0x000e620000000a00 */
[----:B------:R-:W-:Y:S07]  /*00c0*/  STS [R0], R9 ;  /* 0x0000000900007388 */ /* 0x000fee0000000800 */
[----:B------:R-:W-:Y:S01]  /*00d0*/  BAR.SYNC.DEFER_BLOCKING 0x0 ;  /* 0x0000000000007b1d */ /* 0x000fe20000010000 */
[----:B-1----:R-:W-:-:S05]  /*00e0*/  IMAD.WIDE.U32 R2, R9, 0x10, R2 ;  /* 0x0000001009027825 */ /* 0x002fca00078e0002 */
[----:B------:R-:W0:Y:S04]  /*00f0*/  LDS.128 R4, [R4] ;  /* 0x0000000004047984 */ /* 0x000e280000000c00 */
[----:B0-----:R-:W-:Y:S01]  /*0100*/  STG.E.128 desc[UR4][R2.64], R4 ;  /* 0x0000000402007986 */ /* 0x001fe2000c101d04 */
[----:B------:R-:W-:Y:S05]  /*0110*/  EXIT ;  /* 0x000000000000794d */ /* 0x000fea0003800000 */
.L_x_0:
[----:B------:R-:W-:-:S00]  /*0120*/  BRA `(.L_x_0) ;  /* 0xfffffffc00fc7947 */ /* 0x000fc0000383ffff */
[----:B------:R-:W-:-:S00]  /*0130*/  NOP ;  /* 0x0000000000007918 */ /* 0x000fc00000000000 */
        /* <DEDUP_REMOVED lines=12> */
.L_x_10:


//--------------------- .text._Z6smem_7Pj         --------------------------
	.section	.text._Z6smem_7Pj,"ax",@progbits
	.align	128
        .global         _Z6smem_7Pj
        .type           _Z6smem_7Pj,@function
        .size           _Z6smem_7Pj,(.L_x_11 - _Z6smem_7Pj)
        .other          _Z6smem_7Pj,@"STO_CUDA_ENTRY STV_DEFAULT"
_Z6smem_7Pj:
.text._Z6smem_7Pj:
[----:B------:R-:W-:Y:S01]  /*0000*/  LDC R1, c[0x0][0x37c] ;  /* 0x0000df00ff017b82 */ /* 0x000fe20000000800 */
[----:B------:R-:W0:Y:S07]  /*0010*/  S2R R9, SR_TID.X ;  /* 0x0000000000097919 */ /* 0x000e2e0000002100 */
[----:B------:R-:W1:Y:S01]  /*0020*/  S2UR UR5, SR_CgaCtaId ;  /* 0x00000000000579c3 */ /* 0x000e620000008800 */
[----:B------:R-:W-:Y:S02]  /*0030*/  UMOV UR4, 0x400 ;  /* 0x0000040000047882 */ /* 0x000fe40000000000 */
[----:B-1----:R-:W-:-:S06]  /*0040*/  ULEA UR4, UR5, UR4, 0x18 ;  /* 0x0000000405047291 */ /* 0x002fcc000f8ec0ff */
[C---:B0-----:R-:W-:Y:S02]  /*0050*/  LEA R0, R9.reuse, UR4, 0x2 ;  /* 0x0000000409007c11 */ /* 0x041fe4000f8e10ff */
[----:B------:R-:W-:-:S03]  /*0060*/  SHF.L.U32 R2, R9, 0x3, RZ ;  /* 0x0000000309027819 */ /* 0x000fc600000006ff */
[----:B------:R-:W-:Y:S01]  /*0070*/  STS [R0], R9 ;  /* 0x0000000900007388 */ /* 0x000fe20000000800 */
[----:B------:R-:W-:Y:S02]  /*0080*/  LOP3.LUT R4, R2, 0x70, RZ, 0xc0, !PT ;  /* 0x0000007002047812 */ /* 0x000fe400078ec0ff */
[----:B------:R-:W0:Y:S08]  /*0090*/  LDC.64 R2, c[0x0][0x380] ;  /* 0x0000e000ff027b82 */ /* 0x000e300000000a00 */
[----:B------:R-:W-:Y:S01]  /*00a0*/  BAR.SYNC.DEFER_BLOCKING 0x0 ;  /* 0x0000000000007b1d */ /* 0x000fe20000010000 */
[----:B0-----:R-:W-:-:S05]  /*00b0*/  IMAD.WIDE.U32 R2, R9, 0x10, R2 ;  /* 0x0000001009027825 */ /* 0x001fca00078e0002 */
[----:B------:R-:W0:Y:S01]  /*00c0*/  LDS.128 R4, [R4+UR4] ;  /* 0x0000000404047984 */ /* 0x000e220008000c00 */
[----:B------:R-:W0:Y:S03]  /*00d0*/  LDCU.64 UR4, c[0x0][0x358] ;  /* 0x00006b00ff0477ac */ /* 0x000e260008000a00 */
[----:B0-----:R-:W-:Y:S01]  /*00e0*/  STG.E.128 desc[UR4][R2.64], R4 ;  /* 0x0000000402007986 */ /* 0x001fe2000c101d04 */
[----:B------:R-:W-:Y:S05]  /*00f0*/  EXIT ;  /* 0x000000000000794d */ /* 0x000fea0003800000 */
.L_x_1:
        /* <DEDUP_REMOVED lines=16> */
.L_x_11:


//--------------------- .text._Z6smem_6Pj         --------------------------
	.section	.text._Z6smem_6Pj,"ax",@progbits
	.align	128
        .global         _Z6smem_6Pj
        .type           _Z6smem_6Pj,@function
        .size           _Z6smem_6Pj,(.L_x_12 - _Z6smem_6Pj)
        .other          _Z6smem_6Pj,@"STO_CUDA_ENTRY STV_DEFAULT"
_Z6smem_6Pj:
.text._Z6smem_6Pj:
[----:B------:R-:W-:Y:S01]  /*0000*/  LDC R1, c[0x0][0x37c] ;  /* 0x0000df00ff017b82 */ /* 0x000fe20000000800 */
[----:B------:R-:W0:Y:S07]  /*0010*/  S2R R9, SR_TID.X ;  /* 0x0000000000097919 */ /* 0x000e2e0000002100 */
[----:B------:R-:W1:Y:S01]  /*0020*/  S2UR UR5, SR_CgaCtaId ;  /* 0x00000000000579c3 */ /* 0x000e620000008800 */
[----:B------:R-:W-:Y:S02]  /*0030*/  UMOV UR4, 0x400 ;  /* 0x0000040000047882 */ /* 0x000fe40000000000 */
[----:B-1----:R-:W-:Y:S01]  /*0040*/  ULEA UR4, UR5, UR4, 0x18 ;  /* 0x0000000405047291 */ /* 0x002fe2000f8ec0ff */
[----:B0-----:R-:W-:-:S02]  /*0050*/  ISETP.GT.U32.AND P0, PT, R9, 0xf, PT ;  /* 0x0000000f0900780c */ /* 0x001fc40003f04070 */
[----:B------:R-:W-:Y:S02]  /*0060*/  SHF.R.U32.HI R0, RZ, 0x2, R9 ;  /* 0x00000002ff007819 */ /* 0x000fe40000011609 */
[----:B------:R-:W-:Y:S02]  /*0070*/  SEL R2, RZ, 0x1, !P0 ;  /* 0x00000001ff027807 */ /* 0x000fe40004000000 */
[C---:B------:R-:W-:Y:S02]  /*0080*/  LOP3.LUT R3, R9.reuse, 0x8, RZ, 0xc0, !PT ;  /* 0x0000000809037812 */ /* 0x040fe400078ec0ff */
[C---:B------:R-:W-:Y:S02]  /*0090*/  SHF.L.U32 R4, R9.reuse, R2, RZ ;  /* 0x0000000209047219 */ /* 0x040fe400000006ff */
[----:B------:R-:W-:Y:S02]  /*00a0*/  LOP3.LUT R2, R0, 0xfc, RZ, 0xc0, !PT ;  /* 0x000000fc00027812 */ /* 0x000fe400078ec0ff */
[----:B------:R-:W-:-:S02]  /*00b0*/  LEA R0, R9, UR4, 0x2 ;  /* 0x0000000409007c11 */ /* 0x000fc4000f8e10ff */
[----:B------:R-:W-:-:S03]  /*00c0*/  LOP3.LUT R4, R4, 0x2, RZ, 0xc0, !PT ;  /* 0x0000000204047812 */ /* 0x000fc600078ec0ff */
[----:B------:R-:W-:Y:S01]  /*00d0*/  STS [R0], R9 ;  /* 0x0000000900007388 */ /* 0x000fe20000000800 */
[----:B------:R-:W-:-:S03]  /*00e0*/  IADD3 R2, PT, PT, R4, R2, R3 ;  /* 0x0000000204027210 */ /* 0x000fc60007ffe003 */
[----:B------:R-:W-:Y:S01]  /*00f0*/  STS [R0+0x80], R9 ;  /* 0x0000800900007388 */ /* 0x000fe20000000800 */
[----:B------:R-:W-:Y:S01]  /*0100*/  LEA R4, R2, UR4, 0x4 ;  /* 0x0000000402047c11 */ /* 0x000fe2000f8e20ff */
[----:B------:R-:W0:Y:S01]  /*0110*/  LDCU.64 UR4, c[0x0][0x358] ;  /* 0x00006b00ff0477ac */ /* 0x000e220008000a00 */
[----:B------:R-:W1:Y:S01]  /*0120*/  LDC.64 R2, c[0x0][0x380] ;  /* 0x0000e000ff027b82 */ /* 0x000e620000000a00 */
[----:B------:R-:W-:Y:S04]  /*0130*/  STS [R0+0x100], R9 ;  /* 0x0001000900007388 */ /* 0x000fe80000000800 */
[----:B------:R-:W-:Y:S03]  /*0140*/  STS [R0+0x180], R9 ;  /* 0x0001800900007388 */ /* 0x000fe60000000800 */
[----:B------:R-:W-:Y:S01]  /*0150*/  BAR.SYNC.DEFER_BLOCKING 0x0 ;  /* 0x0000000000007b1d */ /* 0x000fe20000010000 */
[----:B-1----:R-:W-:-:S05]  /*0160*/  IMAD.WIDE.U32 R2, R9, 0x10, R2 ;  /* 0x0000001009027825 */ /* 0x002fca00078e0002 */
[----:B------:R-:W0:Y:S04]  /*0170*/  LDS.128 R4, [R4] ;  /* 0x0000000004047984 */ /* 0x000e280000000c00 */
[----:B0-----:R-:W-:Y:S01]  /*0180*/  STG.E.128 desc[UR4][R2.64], R4 ;  /* 0x0000000402007986 */ /* 0x001fe2000c101d04 */
[----:B------:R-:W-:Y:S05]  /*0190*/  EXIT ;  /* 0x000000000000794d */ /* 0x000fea0003800000 */
.L_x_2:
        /* <DEDUP_REMOVED lines=14> */
.L_x_12:


//--------------------- .text._Z6smem_5Pj         --------------------------
	.section	.text._Z6smem_5Pj,"ax",@progbits
	.align	128
        .global         _Z6smem_5Pj
        .type           _Z6smem_5Pj,@function
        .size           _Z6smem_5Pj,(.L_x_13 - _Z6smem_5Pj)
        .other          _Z6smem_5Pj,@"STO_CUDA_ENTRY STV_DEFAULT"
_Z6smem_5Pj:
.text._Z6smem_5Pj:
[----:B------:R-:W-:Y:S01]  /*0000*/  LDC R1, c[0x0][0x37c] ;  /* 0x0000df00ff017b82 */ /* 0x000fe20000000800 */
[----:B------:R-:W0:Y:S07]  /*0010*/  S2R R9, SR_TID.X ;  /* 0x0000000000097919 */ /* 0x000e2e0000002100 */
[----:B------:R-:W1:Y:S01]  /*0020*/  S2UR UR5, SR_CgaCtaId ;  /* 0x00000000000579c3 */ /* 0x000e620000008800 */
[----:B------:R-:W-:Y:S02]  /*0030*/  UMOV UR4, 0x400 ;  /* 0x0000040000047882 */ /* 0x000fe40000000000 */
[----:B-1----:R-:W-:Y:S01]  /*0040*/  ULEA UR4, UR5, UR4, 0x18 ;  /* 0x0000000405047291 */ /* 0x002fe2000f8ec0ff */
[--C-:B0-----:R-:W-:Y:S01]  /*0050*/  SHF.R.U32.HI R0, RZ, 0x2, R9.reuse ;  /* 0x00000002ff007819 */ /* 0x101fe20000011609 */
[----:B------:R-:W-:Y:S01]  /*0060*/  IMAD.SHL.U32 R2, R9, 0x2, RZ ;  /* 0x0000000209027824 */ /* 0x000fe200078e00ff */
[----:B------:R-:W-:-:S02]  /*0070*/  SHF.R.U32.HI R3, RZ, 0x3, R9 ;  /* 0x00000003ff037819 */ /* 0x000fc40000011609 */
[----:B------:R-:W-:Y:S02]  /*0080*/  LOP3.LUT R0, R0, 0xfc, RZ, 0xc0, !PT ;  /* 0x000000fc00007812 */ /* 0x000fe400078ec0ff */
[----:B------:R-:W-:Y:S02]  /*0090*/  LOP3.LUT R2, R2, 0x8, RZ, 0xc0, !PT ;  /* 0x0000000802027812 */ /* 0x000fe400078ec0ff */
[----:B------:R-:W-:Y:S02]  /*00a0*/  LOP3.LUT R3, R0, 0x1, R3, 0xf8, !PT ;  /* 0x0000000100037812 */ /* 0x000fe400078ef803 */
[----:B------:R-:W-:-:S03]  /*00b0*/  LEA R0, R9, UR4, 0x2 ;  /* 0x0000000409007c11 */ /* 0x000fc6000f8e10ff */
[----:B------:R-:W-:Y:S02]  /*00c0*/  IMAD.IADD R2, R3, 0x1, R2 ;  /* 0x0000000103027824 */ /* 0x000fe400078e0202 */
[----:B------:R-:W-:Y:S03]  /*00d0*/  STS [R0], R9 ;  /* 0x0000000900007388 */ /* 0x000fe60000000800 */
[----:B------:R-:W-:Y:S01]  /*00e0*/  LEA R4, R2, UR4, 0x4 ;  /* 0x0000000402047c11 */ /* 0x000fe2000f8e20ff */
[----:B------:R-:W-:Y:S01]  /*00f0*/  STS [R0+0x80], R9 ;  /* 0x0000800900007388 */ /* 0x000fe20000000800 */
[----:B------:R-:W0:Y:S01]  /*0100*/  LDC.64 R2, c[0x0][0x380] ;  /* 0x0000e000ff027b82 */ /* 0x000e220000000a00 */
[----:B------:R-:W1:Y:S02]  /*0110*/  LDCU.64 UR4, c[0x0][0x358] ;  /* 0x00006b00ff0477ac */ /* 0x000e640008000a00 */
[----:B------:R-:W-:Y:S04]  /*0120*/  STS [R0+0x100], R9 ;  /* 0x0001000900007388 */ /* 0x000fe80000000800 */
[----:B------:R-:W-:Y:S01]  /*0130*/  STS [R0+0x180], R9 ;  /* 0x0001800900007388 */ /* 0x000fe20000000800 */
[----:B------:R-:W-:Y:S01]  /*0140*/  BAR.SYNC.DEFER_BLOCKING 0x0 ;  /* 0x0000000000007b1d */ /* 0x000fe20000010000 */
[----:B0-----:R-:W-:-:S05]  /*0150*/  IMAD.WIDE.U32 R2, R9, 0x10, R2 ;  /* 0x0000001009027825 */ /* 0x001fca00078e0002 */
[----:B------:R-:W1:Y:S04]  /*0160*/  LDS.128 R4, [R4] ;  /* 0x0000000004047984 */ /* 0x000e680000000c00 */
[----:B-1----:R-:W-:Y:S01]  /*0170*/  STG.E.128 desc[UR4][R2.64], R4 ;  /* 0x0000000402007986 */ /* 0x002fe2000c101d04 */
[----:B------:R-:W-:Y:S05]  /*0180*/  EXIT ;  /* 0x000000000000794d */ /* 0x000fea0003800000 */
.L_x_3:
        /* <DEDUP_REMOVED lines=15> */
.L_x_13:


//--------------------- .text._Z6smem_4Pj         --------------------------
	.section	.text._Z6smem_4Pj,"ax",@progbits
	.align	128
        .global         _Z6smem_4Pj
        .type           _Z6smem_4Pj,@function
        .size           _Z6smem_4Pj,(.L_x_14 - _Z6smem_4Pj)
        .other          _Z6smem_4Pj,@"STO_CUDA_ENTRY STV_DEFAULT"
_Z6smem_4Pj:
.text._Z6smem_4Pj:
[----:B------:R-:W-:Y:S01]  /*0000*/  LDC R1, c[0x0][0x37c] ;  /* 0x0000df00ff017b82 */ /* 0x000fe20000000800 */
[----:B------:R-:W0:Y:S07]  /*0010*/  S2R R9, SR_TID.X ;  /* 0x0000000000097919 */ /* 0x000e2e0000002100 */
[----:B------:R-:W1:Y:S01]  /*0020*/  S2UR UR5, SR_CgaCtaId ;  /* 0x00000000000579c3 */ /* 0x000e620000008800 */
[----:B------:R-:W-:Y:S01]  /*0030*/  IMAD.MOV.U32 R2, RZ, RZ, 0x2 ;  /* 0x00000002ff027424 */ /* 0x000fe200078e00ff */
[----:B------:R-:W-:-:S02]  /*0040*/  UMOV UR4, 0x400 ;  /* 0x0000040000047882 */ /* 0x000fc40000000000 */
[----:B-1----:R-:W-:Y:S01]  /*0050*/  ULEA UR4, UR5, UR4, 0x18 ;  /* 0x0000000405047291 */ /* 0x002fe2000f8ec0ff */
[----:B0-----:R-:W-:Y:S02]  /*0060*/  ISETP.GE.U32.AND P0, PT, R9, 0x10, PT ;  /* 0x000000100900780c */ /* 0x001fe40003f06070 */
[--C-:B------:R-:W-:Y:S02]  /*0070*/  SHF.R.U32.HI R3, RZ, 0x2, R9.reuse ;  /* 0x00000002ff037819 */ /* 0x100fe40000011609 */
[----:B------:R-:W-:Y:S02]  /*0080*/  SEL R2, R2, 0xfe, !P0 ;  /* 0x000000fe02027807 */ /* 0x000fe40004000000 */
[----:B------:R-:W-:Y:S02]  /*0090*/  SEL R0, RZ, 0x1, P0 ;  /* 0x00000001ff007807 */ /* 0x000fe40000000000 */
[----:B------:R-:W-:Y:S02]  /*00a0*/  LOP3.LUT R3, R2, R3, RZ, 0xc0, !PT ;  /* 0x0000000302037212 */ /* 0x000fe400078ec0ff */
[----:B------:R-:W-:-:S02]  /*00b0*/  SHF.R.U32.HI R2, RZ, R0, R9 ;  /* 0x00000000ff027219 */ /* 0x000fc40000011609 */
[----:B------:R-:W-:Y:S02]  /*00c0*/  LEA R0, R9, UR4, 0x2 ;  /* 0x0000000409007c11 */ /* 0x000fe4000f8e10ff */
[----:B------:R-:W-:-:S03]  /*00d0*/  LOP3.LUT R2, R3, 0x1, R2, 0xf8, !PT ;  /* 0x0000000103027812 */ /* 0x000fc600078ef802 */
[----:B------:R-:W-:Y:S01]  /*00e0*/  STS [R0], R9 ;  /* 0x0000000900007388 */ /* 0x000fe20000000800 */
[----:B------:R-:W-:Y:S01]  /*00f0*/  LEA R4, R2, UR4, 0x4 ;  /* 0x0000000402047c11 */ /* 0x000fe2000f8e20ff */
[----:B------:R-:W0:Y:S01]  /*0100*/  LDCU.64 UR4, c[0x0][0x358] ;  /* 0x00006b00ff0477ac */ /* 0x000e220008000a00 */
[----:B------:R-:W1:Y:S01]  /*0110*/  LDC.64 R2, c[0x0][0x380] ;  /* 0x0000e000ff027b82 */ /* 0x000e620000000a00 */
[----:B------:R-:W-:Y:S04]  /*0120*/  STS [R0+0x80], R9 ;  /* 0x0000800900007388 */ /* 0x000fe80000000800 */
[----:B------:R-:W-:Y:S04]  /*0130*/  STS [R0+0x100], R9 ;  /* 0x0001000900007388 */ /* 0x000fe80000000800 */
[----:B------:R-:W-:Y:S01]  /*0140*/  STS [R0+0x180], R9 ;  /* 0x0001800900007388 */ /* 0x000fe20000000800 */
[----:B------:R-:W-:Y:S01]  /*0150*/  BAR.SYNC.DEFER_BLOCKING 0x0 ;  /* 0x0000000000007b1d */ /* 0x000fe20000010000 */
[----:B-1----:R-:W-:-:S05]  /*0160*/  IMAD.WIDE.U32 R2, R9, 0x10, R2 ;  /* 0x0000001009027825 */ /* 0x002fca00078e0002 */
[----:B------:R-:W0:Y:S04]  /*0170*/  LDS.128 R4, [R4] ;  /* 0x0000000004047984 */ /* 0x000e280000000c00 */
[----:B0-----:R-:W-:Y:S01]  /*0180*/  STG.E.128 desc[UR4][R2.64], R4 ;  /* 0x0000000402007986 */ /* 0x001fe2000c101d04 */
[----:B------:R-:W-:Y:S05]  /*0190*/  EXIT ;  /* 0x000000000000794d */ /* 0x000fea0003800000 */
.L_x_4:
        /* <DEDUP_REMOVED lines=14> */
.L_x_14:


//--------------------- .text._Z6smem_3Pj         --------------------------
	.section	.text._Z6smem_3Pj,"ax",@progbits
	.align	128
        .global         _Z6smem_3Pj
        .type           _Z6smem_3Pj,@function
        .size           _Z6smem_3Pj,(.L_x_15 - _Z6smem_3Pj)
        .other          _Z6smem_3Pj,@"STO_CUDA_ENTRY STV_DEFAULT"
_Z6smem_3Pj:
.text._Z6smem_3Pj:
[----:B------:R-:W-:Y:S01]  /*0000*/  LDC R1, c[0x0][0x37c] ;  /* 0x0000df00ff017b82 */ /* 0x000fe20000000800 */
[----:B------:R-:W0:Y:S07]  /*0010*/  S2R R9, SR_TID.X ;  /* 0x0000000000097919 */ /* 0x000e2e0000002100 */
[----:B------:R-:W1:Y:S01]  /*0020*/  S2UR UR5, SR_CgaCtaId ;  /* 0x00000000000579c3 */ /* 0x000e620000008800 */
[----:B------:R-:W-:Y:S02]  /*0030*/  UMOV UR4, 0x400 ;  /* 0x0000040000047882 */ /* 0x000fe40000000000 */
[----:B-1----:R-:W-:Y:S01]  /*0040*/  ULEA UR4, UR5, UR4, 0x18 ;  /* 0x0000000405047291 */ /* 0x002fe2000f8ec0ff */
[----:B0-----:R-:W-:-:S02]  /*0050*/  SHF.R.U32.HI R0, RZ, 0x2, R9 ;  /* 0x00000002ff007819 */ /* 0x001fc40000011609 */
[----:B------:R-:W-:Y:S02]  /*0060*/  SHF.R.U32.HI R3, RZ, 0x1, R9 ;  /* 0x00000001ff037819 */ /* 0x000fe40000011609 */
[----:B------:R-:W-:Y:S02]  /*0070*/  LOP3.LUT R2, R0, 0xfe, RZ, 0xc0, !PT ;  /* 0x000000fe00027812 */ /* 0x000fe400078ec0ff */
        /* <DEDUP_REMOVED lines=14> */
.L_x_5:
        /* <DEDUP_REMOVED lines=10> */
.L_x_15:


//--------------------- .text._Z6smem_2Pj         --------------------------
	.section	.text._Z6smem_2Pj,"ax",@progbits
	.align	128
        .global         _Z6smem_2Pj
        .type           _Z6smem_2Pj,@function
        .size           _Z6smem_2Pj,(.L_x_16 - _Z6smem_2Pj)
        .other          _Z6smem_2Pj,@"STO_CUDA_ENTRY STV_DEFAULT"
_Z6smem_2Pj:
.text._Z6smem_2Pj:
[----:B------:R-:W-:Y:S01]  /*0000*/  LDC R1, c[0x0][0x37c] ;  /* 0x0000df00ff017b82 */ /* 0x000fe20000000800 */
[----:B------:R-:W0:Y:S07]  /*0010*/  S2R R9, SR_TID.X ;  /* 0x0000000000097919 */ /* 0x000e2e0000002100 */
[----:B------:R-:W1:Y:S01]  /*0020*/  S2UR UR5, SR_CgaCtaId ;  /* 0x00000000000579c3 */ /* 0x000e620000008800 */
[----:B------:R-:W-:Y:S01]  /*0030*/  UMOV UR4, 0x400 ;  /* 0x0000040000047882 */ /* 0x000fe20000000000 */
[----:B------:R-:W2:Y:S01]  /*0040*/  LDCU.64 UR6, c[0x0][0x358] ;  /* 0x00006b00ff0677ac */ /* 0x000ea20008000a00 */
[----:B------:R-:W-:Y:S01]  /*0050*/  BSSY.RECONVERGENT B0, `(.L_x_6) ;  /* 0x000000c000007945 */ /* 0x000fe20003800200 */
[----:B-1----:R-:W-:Y:S01]  /*0060*/  ULEA UR4, UR5, UR4, 0x18 ;  /* 0x0000000405047291 */ /* 0x002fe2000f8ec0ff */
[----:B0-----:R-:W-:-:S05]  /*0070*/  ISETP.NE.AND P0, PT, R9, 0xf, PT ;  /* 0x0000000f0900780c */ /* 0x001fca0003f05270 */
[----:B------:R-:W-:-:S05]  /*0080*/  LEA R0, R9, UR4, 0x2 ;  /* 0x0000000409007c11 */ /* 0x000fca000f8e10ff */
[----:B------:R0:W-:Y:S04]  /*0090*/  STS [R0], R9 ;  /* 0x0000000900007388 */ /* 0x0001e80000000800 */
[----:B------:R0:W-:Y:S04]  /*00a0*/  STS [R0+0x80], R9 ;  /* 0x0000800900007388 */ /* 0x0001e80000000800 */
[----:B------:R0:W-:Y:S04]  /*00b0*/  STS [R0+0x100], R9 ;  /* 0x0001000900007388 */ /* 0x0001e80000000800 */
[----:B------:R0:W-:Y:S01]  /*00c0*/  STS [R0+0x180], R9 ;  /* 0x0001800900007388 */ /* 0x0001e20000000800 */
[----:B------:R-:W-:Y:S06]  /*00d0*/  BAR.SYNC.DEFER_BLOCKING 0x0 ;  /* 0x0000000000007b1d */ /* 0x000fec0000010000 */
[----:B--2---:R-:W-:Y:S05]  /*00e0*/  @!P0 BRA `(.L_x_7) ;  /* 0x0000000000088947 */ /* 0x004fea0003800000 */
[----:B------:R-:W-:-:S13]  /*00f0*/  ISETP.NE.AND P0, PT, R9, RZ, PT ;  /* 0x000000ff0900720c */ /* 0x000fda0003f05270 */
[----:B------:R-:W-:Y:S05]  /*0100*/  @P0 EXIT ;  /* 0x000000000000094d */ /* 0x000fea0003800000 */
.L_x_7:
[----:B------:R-:W-:Y:S05]  /*0110*/  BSYNC.RECONVERGENT B0 ;  /* 0x0000000000007941 */ /* 0x000fea0003800200 */
.L_x_6:
[----:B------:R-:W1:Y:S01]  /*0120*/  LDS.128 R4, [UR4+0x40] ;  /* 0x00004004ff047984 */ /* 0x000e620008000c00 */
[----:B------:R-:W2:Y:S02]  /*0130*/  LDC.64 R2, c[0x0][0x380] ;  /* 0x0000e000ff027b82 */ /* 0x000ea40000000a00 */
[----:B--2---:R-:W-:-:S05]  /*0140*/  IMAD.WIDE.U32 R2, R9, 0x10, R2 ;  /* 0x0000001009027825 */ /* 0x004fca00078e0002 */
[----:B-1----:R-:W-:Y:S01]  /*0150*/  STG.E.128 desc[UR6][R2.64], R4 ;  /* 0x0000000402007986 */ /* 0x002fe2000c101d06 */
[----:B------:R-:W-:Y:S05]  /*0160*/  EXIT ;  /* 0x000000000000794d */ /* 0x000fea0003800000 */
.L_x_8:
        /* <DEDUP_REMOVED lines=9> */
.L_x_16:


//--------------------- .text._Z6smem_1Pj         --------------------------
	.section	.text._Z6smem_1Pj,"ax",@progbits
	.align	128
        .global         _Z6smem_1Pj
        .type           _Z6smem_1Pj,@function
        .size           _Z6smem_1Pj,(.L_x_17 - _Z6smem_1Pj)
        .other          _Z6smem_1Pj,@"STO_CUDA_ENTRY STV_DEFAULT"
_Z6smem_1Pj:
.text._Z6smem_1Pj:
[----:B------:R-:W-:Y:S01]  /*0000*/  LDC R1, c[0x0][0x37c] ;  /* 0x0000df00ff017b82 */ /* 0x000fe20000000800 */
[----:B------:R-:W0:Y:S07]  /*0010*/  S2R R9, SR_TID.X ;  /* 0x0000000000097919 */ /* 0x000e2e0000002100 */
[----:B------:R-:W1:Y:S01]  /*0020*/  S2UR UR5, SR_CgaCtaId ;  /* 0x00000000000579c3 */ /* 0x000e620000008800 */
[----:B------:R-:W-:Y:S02]  /*0030*/  UMOV UR4, 0x400 ;  /* 0x0000040000047882 */ /* 0x000fe40000000000 */
[----:B-1----:R-:W-:-:S06]  /*0040*/  ULEA UR4, UR5, UR4, 0x18 ;  /* 0x0000000405047291 */ /* 0x002fcc000f8ec0ff */
[C---:B0-----:R-:W-:Y:S02]  /*0050*/  LEA R0, R9.reuse, UR4, 0x2 ;  /* 0x0000000409007c11 */ /* 0x041fe4000f8e10ff */
[----:B------:R-:W-:-:S03]  /*0060*/  IADD3 R2, PT, PT, R9, -0xf, RZ ;  /* 0xfffffff109027810 */ /* 0x000fc60007ffe0ff */
[----:B------:R0:W-:Y:S01]  /*0070*/  STS [R0], R9 ;  /* 0x0000000900007388 */ /* 0x0001e20000000800 */
[----:B------:R-:W-:-:S03]  /*0080*/  ISETP.GT.U32.AND P0, PT, R2, 0x1, PT ;  /* 0x000000010200780c */ /* 0x000fc60003f04070 */
[----:B------:R0:W-:Y:S04]  /*0090*/  STS [R0+0x80], R9 ;  /* 0x0000800900007388 */ /* 0x0001e80000000800 */
[----:B------:R0:W-:Y:S04]  /*00a0*/  STS [R0+0x100], R9 ;  /* 0x0001000900007388 */ /* 0x0001e80000000800 */
[----:B------:R0:W-:Y:S01]  /*00b0*/  STS [R0+0x180], R9 ;  /* 0x0001800900007388 */ /* 0x0001e20000000800 */
[----:B------:R-:W-:Y:S06]  /*00c0*/  BAR.SYNC.DEFER_BLOCKING 0x0 ;  /* 0x0000000000007b1d */ /* 0x000fec0000010000 */
[----:B------:R-:W-:Y:S05]  /*00d0*/  @P0 EXIT ;  /* 0x000000000000094d */ /* 0x000fea0003800000 */
[----:B------:R-:W1:Y:S01]  /*00e0*/  LDS.128 R4, [UR4+0x40] ;  /* 0x00004004ff047984 */ /* 0x000e620008000c00 */
[----:B------:R-:W2:Y:S01]  /*00f0*/  LDC.64 R2, c[0x0][0x380] ;  /* 0x0000e000ff027b82 */ /* 0x000ea20000000a00 */
[----:B------:R-:W1:Y:S01]  /*0100*/  LDCU.64 UR6, c[0x0][0x358] ;  /* 0x00006b00ff0677ac */ /* 0x000e620008000a00 */
[----:B--2---:R-:W-:-:S05]  /*0110*/  IMAD.WIDE.U32 R2, R9, 0x10, R2 ;  /* 0x0000001009027825 */ /* 0x004fca00078e0002 */
[----:B-1----:R-:W-:Y:S01]  /*0120*/  STG.E.128 desc[UR6][R2.64], R4 ;  /* 0x0000000402007986 */ /* 0x002fe2000c101d06 */
[----:B------:R-:W-:Y:S05]  /*0130*/  EXIT ;  /* 0x000000000000794d */ /* 0x000fea0003800000 */
.L_x_9:
        /* <DEDUP_REMOVED lines=12> */
.L_x_17:


//--------------------- .nv.shared._Z6smem_8Pj    --------------------------
	.section	.nv.shared._Z6smem_8Pj,"aw",@nobits
	.sectionflags	@""
	.align	4
.nv.shared._Z6smem_8Pj:
	.zero		1152


//--------------------- .nv.shared.reserved.0     --------------------------
	.section	.nv.shared.reserved.0,"aw",@nobits
	.weak		__nv_reservedSMEM_offset_0_alias
	.size		__nv_reservedSMEM_offset_0_alias, 0, 64
	.other		__nv_reservedSMEM_offset_0_alias,@"STO_CUDA_RESERVED_SHARED STV_DEFAULT"
__nv_reservedSMEM_offset_0_alias:
	.zero		0
	.zero		64


//--------------------- .nv.shared._Z6smem_7Pj    --------------------------
	.section	.nv.shared._Z6smem_7Pj,"aw",@nobits
	.sectionflags	@""
	.align	4
.nv.shared._Z6smem_7Pj:
	.zero		1152


//--------------------- .nv.shared._Z6smem_6Pj    --------------------------
	.section	.nv.shared._Z6smem_6Pj,"aw",@nobits
	.sectionflags	@""
	.align	4
.nv.shared._Z6smem_6Pj:
	.zero		1536


//--------------------- .nv.shared._Z6smem_5Pj    --------------------------
	.section	.nv.shared._Z6smem_5Pj,"aw",@nobits
	.sectionflags	@""
	.align	4
.nv.shared._Z6smem_5Pj:
	.zero		1536


//--------------------- .nv.shared._Z6smem_4Pj    --------------------------
	.section	.nv.shared._Z6smem_4Pj,"aw",@nobits
	.sectionflags	@""
	.align	4
.nv.shared._Z6smem_4Pj:
	.zero		1536


//--------------------- .nv.shared._Z6smem_3Pj    --------------------------
	.section	.nv.shared._Z6smem_3Pj,"aw",@nobits
	.sectionflags	@""
	.align	4
.nv.shared._Z6smem_3Pj:
	.zero		1536


//--------------------- .nv.shared._Z6smem_2Pj    --------------------------
	.section	.nv.shared._Z6smem_2Pj,"aw",@nobits
	.sectionflags	@""
	.align	4
.nv.shared._Z6smem_2Pj:
	.zero		1536


//--------------------- .nv.shared._Z6smem_1Pj    --------------------------
	.section	.nv.shared._Z6smem_1Pj,"aw",@nobits
	.sectionflags	@""
	.align	4
.nv.shared._Z6smem_1Pj:
	.zero		1536


//--------------------- .nv.constant0._Z6smem_8Pj --------------------------
	.section	.nv.constant0._Z6smem_8Pj,"a",@progbits
	.sectionflags	@""
	.align	4
.nv.constant0._Z6smem_8Pj:
	.zero		904


//--------------------- .nv.constant0._Z6smem_7Pj --------------------------
	.section	.nv.constant0._Z6smem_7Pj,"a",@progbits
	.sectionflags	@""
	.align	4
.nv.constant0._Z6smem_7Pj:
	.zero		904


//--------------------- .nv.constant0._Z6smem_6Pj --------------------------
	.section	.nv.constant0._Z6smem_6Pj,"a",@progbits
	.sectionflags	@""
	.align	4
.nv.constant0._Z6smem_6Pj:
	.zero		904


//--------------------- .nv.constant0._Z6smem_5Pj --------------------------
	.section	.nv.constant0._Z6smem_5Pj,"a",@progbits
	.sectionflags	@""
	.align	4
.nv.constant0._Z6smem_5Pj:
	.zero		904


//--------------------- .nv.constant0._Z6smem_4Pj --------------------------
	.section	.nv.constant0._Z6smem_4Pj,"a",@progbits
	.sectionflags	@""
	.align	4
.nv.constant0._Z6smem_4Pj:
	.zero		904


//--------------------- .nv.constant0._Z6smem_3Pj --------------------------
	.section	.nv.constant0._Z6smem_3Pj,"a",@progbits
	.sectionflags	@""
	.align	4
.nv.constant0._Z6smem_3Pj:
	.zero		904


//--------------------- .nv.constant0._Z6smem_2Pj --------------------------
	.section	.nv.constant0._Z6smem_2Pj,"a",@progbits
	.sectionflags	@""
	.align	4
.nv.constant0._Z6smem_2Pj:
	.zero		904


//--------------------- .nv.constant0._Z6smem_1Pj --------------------------
	.section	.nv.constant0._Z6smem_1Pj,"a",@progbits
	.sectionflags	@""
	.align	4
.nv.constant0._Z6smem_1Pj:
	.zero		904


//--------------------- SYMBOLS --------------------------

	.type		.nv.reservedSmem.offset0,@object
	.size		.nv.reservedSmem.offset0,0x4
	.type		.nv.reservedSmem.cap,@object
	.size		.nv.reservedSmem.cap,0x4
